//
// Generated by NVIDIA NVVM Compiler
//
// Compiler Build ID: CL-36424714
// Cuda compilation tools, release 13.0, V13.0.88
// Based on NVVM 20.0.0
//

.version 9.0
.target sm_100
.address_size 64

	// .globl	default_function_kernel

.visible .entry default_function_kernel(
	.param .u64 .ptr .align 1 default_function_kernel_param_0,
	.param .u64 .ptr .align 1 default_function_kernel_param_1,
	.param .u64 .ptr .align 1 default_function_kernel_param_2,
	.param .u64 .ptr .align 1 default_function_kernel_param_3
)
.maxntid 60
{
	.reg .pred 	%p<2>;
	.reg .b16 	%rs<7>;
	.reg .b32 	%r<7>;
	.reg .b32 	%f<5>;
	.reg .b64 	%rd<15>;

	ld.param.u64 	%rd1, [default_function_kernel_param_0];
	ld.param.u64 	%rd2, [default_function_kernel_param_1];
	ld.param.u64 	%rd3, [default_function_kernel_param_2];
	ld.param.u64 	%rd4, [default_function_kernel_param_3];
	mov.u32 	%r1, %ctaid.x;
	mov.u32 	%r2, %tid.x;
	cvt.u16.u32 	%rs1, %r2;
	mul.lo.s16 	%rs2, %rs1, 26;
	shr.u16 	%rs3, %rs2, 8;
	cvt.u32.u16 	%r4, %rs3;
	mad.lo.s32 	%r3, %r1, 6, %r4;
	setp.gt.u32 	%p1, %r3, 360;
	@%p1 bra 	$L__BB0_2;
	cvta.to.global.u64 	%rd5, %rd4;
	cvta.to.global.u64 	%rd6, %rd1;
	cvta.to.global.u64 	%rd7, %rd3;
	cvta.to.global.u64 	%rd8, %rd2;
	mad.lo.s32 	%r5, %r1, 60, %r2;
	mul.wide.u32 	%rd9, %r5, 4;
	add.s64 	%rd10, %rd5, %rd9;
	ld.global.nc.f32 	%f1, [%rd10];
	cvt.u16.u32 	%rs4, %r3;
	mul.hi.u16 	%rs5, %rs4, -10347;
	shr.u16 	%rs6, %rs5, 4;
	cvt.u32.u16 	%r6, %rs6;
	mul.wide.u32 	%rd11, %r6, 4;
	add.s64 	%rd12, %rd6, %rd11;
	ld.global.nc.f32 	%f2, [%rd12];
	add.s64 	%rd13, %rd7, %rd11;
	ld.global.nc.f32 	%f3, [%rd13];
	fma.rn.f32 	%f4, %f1, %f2, %f3;
	add.s64 	%rd14, %rd8, %rd9;
	st.global.f32 	[%rd14], %f4;
$L__BB0_2:
	ret;

}


// ===== COMPILED SASS (sm_100) =====

	.target	sm_100

	.elftype	@"ET_EXEC"


//--------------------- .note.nv.tkinfo           --------------------------
	.section	.note.nv.tkinfo,"",@"SHT_NOTE"
	.sectionflags	@"SHF_NOTE_NV_TKINFO"
	.tkinfo
        /*0018*/ 	.word	0x00000002
        /*0030*/ 	.string	""
        /*0030*/ 	.string	"ptxas"
        /*0030*/ 	.string	"Cuda compilation tools, release 13.0, V13.0.88"
        /*0030*/ 	.string	"Build cuda_13.0.r13.0/compiler.36424714_0"
        /*0030*/ 	.string	"-arch sm_100 -m 64 "



//--------------------- .note.nv.cuinfo           --------------------------
	.section	.note.nv.cuinfo,"",@"SHT_NOTE"
	.sectionflags	@"SHF_NOTE_NV_CUINFO"
        /*0018*/ 	.short	0x0002
        /*001a*/ 	.short	0x0064
        /*001c*/ 	.short	0x0082
	.zero		2


//--------------------- .nv.info                  --------------------------
	.section	.nv.info,"",@"SHT_CUDA_INFO"
	.align	4


	//----- nvinfo : EIATTR_REGCOUNT
	.align		4
        /*0000*/ 	.byte	0x04, 0x2f
        /*0002*/ 	.short	(.L_1 - .L_0)
	.align		4
.L_0:
        /*0004*/ 	.word	index@(default_function_kernel)
        /*0008*/ 	.word	0x0000000e


	//----- nvinfo : EIATTR_FRAME_SIZE
	.align		4
.L_1:
        /*000c*/ 	.byte	0x04, 0x11
        /*000e*/ 	.short	(.L_3 - .L_2)
	.align		4
.L_2:
        /*0010*/ 	.word	index@(default_function_kernel)
        /*0014*/ 	.word	0x00000000


	//----- nvinfo : EIATTR_MIN_STACK_SIZE
	.align		4
.L_3:
        /*0018*/ 	.byte	0x04, 0x12
        /*001a*/ 	.short	(.L_5 - .L_4)
	.align		4
.L_4:
        /*001c*/ 	.word	index@(default_function_kernel)
        /*0020*/ 	.word	0x00000000
.L_5:


//--------------------- .nv.compat                --------------------------
	.section	.nv.compat,"",@"SHT_CUDA_COMPAT_INFO"
	.align	4
        /*0000*/ 	.byte	0x02, 0x09, 0x00, 0x00, 0x02, 0x02, 0x01, 0x00, 0x02, 0x05, 0x05, 0x00, 0x03, 0x07, 0x01, 0x01
        /*0010*/ 	.byte	0x02, 0x03, 0x00, 0x00, 0x02, 0x06, 0x01, 0x00, 0x04, 0x0b, 0x08, 0x00, 0x09, 0x00, 0x00, 0x00
        /*0020*/ 	.byte	0x00, 0x00, 0x00, 0x00


//--------------------- .nv.info.default_function_kernel --------------------------
	.section	.nv.info.default_function_kernel,"",@"SHT_CUDA_INFO"
	.sectionflags	@""
	.align	4


	//----- nvinfo : EIATTR_CUDA_API_VERSION
	.align		4
        /*0000*/ 	.byte	0x04, 0x37
        /*0002*/ 	.short	(.L_7 - .L_6)
.L_6:
        /*0004*/ 	.word	0x00000082


	//----- nvinfo : EIATTR_KPARAM_INFO
	.align		4
.L_7:
        /*0008*/ 	.byte	0x04, 0x17
        /*000a*/ 	.short	(.L_9 - .L_8)
.L_8:
        /*000c*/ 	.word	0x00000000
        /*0010*/ 	.short	0x0003
        /*0012*/ 	.short	0x0018
        /*0014*/ 	.byte	0x00, 0xf5, 0x21, 0x00


	//----- nvinfo : EIATTR_KPARAM_INFO
	.align		4
.L_9:
        /*0018*/ 	.byte	0x04, 0x17
        /*001a*/ 	.short	(.L_11 - .L_10)
.L_10:
        /*001c*/ 	.word	0x00000000
        /*0020*/ 	.short	0x0002
        /*0022*/ 	.short	0x0010
        /*0024*/ 	.byte	0x00, 0xf5, 0x21, 0x00


	//----- nvinfo : EIATTR_KPARAM_INFO
	.align		4
.L_11:
        /*0028*/ 	.byte	0x04, 0x17
        /*002a*/ 	.short	(.L_13 - .L_12)
.L_12:
        /*002c*/ 	.word	0x00000000
        /*0030*/ 	.short	0x0001
        /*0032*/ 	.short	0x0008
        /*0034*/ 	.byte	0x00, 0xf5, 0x21, 0x00


	//----- nvinfo : EIATTR_KPARAM_INFO
	.align		4
.L_13:
        /*0038*/ 	.byte	0x04, 0x17
        /*003a*/ 	.short	(.L_15 - .L_14)
.L_14:
        /*003c*/ 	.word	0x00000000
        /*0040*/ 	.short	0x0000
        /*0042*/ 	.short	0x0000
        /*0044*/ 	.byte	0x00, 0xf5, 0x21, 0x00


	//----- nvinfo : EIATTR_SPARSE_MMA_MASK
	.align		4
.L_15:
        /*0048*/ 	.byte	0x03, 0x50
        /*004a*/ 	.short	0x0000


	//----- nvinfo : EIATTR_MAXREG_COUNT
	.align		4
        /*004c*/ 	.byte	0x03, 0x1b
        /*004e*/ 	.short	0x00ff


	//----- nvinfo : EIATTR_MERCURY_ISA_VERSION
	.align		4
        /*0050*/ 	.byte	0x03, 0x5f
        /*0052*/ 	.short	0x0101


	//----- nvinfo : EIATTR_VRC_CTA_INIT_COUNT
	.align		4
        /*0054*/ 	.byte	0x02, 0x4a
	.zero		1
	.zero		1


	//----- nvinfo : EIATTR_EXIT_INSTR_OFFSETS
	.align		4
        /*0058*/ 	.byte	0x04, 0x1c
        /*005a*/ 	.short	(.L_17 - .L_16)


	//   ....[0]....
.L_16:
        /*005c*/ 	.word	0x000000a0


	//   ....[1]....
        /*0060*/ 	.word	0x000001d0


	//----- nvinfo : EIATTR_MAX_THREADS
	.align		4
.L_17:
        /*0064*/ 	.byte	0x04, 0x05
        /*0066*/ 	.short	(.L_19 - .L_18)
.L_18:
        /*0068*/ 	.word	0x0000003c
        /*006c*/ 	.word	0x00000001
        /*0070*/ 	.word	0x00000001


	//----- nvinfo : EIATTR_CBANK_PARAM_SIZE
	.align		4
.L_19:
        /*0074*/ 	.byte	0x03, 0x19
        /*0076*/ 	.short	0x0020


	//----- nvinfo : EIATTR_PARAM_CBANK
	.align		4
        /*0078*/ 	.byte	0x04, 0x0a
        /*007a*/ 	.short	(.L_21 - .L_20)
	.align		4
.L_20:
        /*007c*/ 	.word	index@(.nv.constant0.default_function_kernel)
        /*0080*/ 	.short	0x0380
        /*0082*/ 	.short	0x0020


	//----- nvinfo : EIATTR_SW_WAR
	.align		4
.L_21:
        /*0084*/ 	.byte	0x04, 0x36
        /*0086*/ 	.short	(.L_23 - .L_22)
.L_22:
        /*0088*/ 	.word	0x00000008
.L_23:


//--------------------- .nv.callgraph             --------------------------
	.section	.nv.callgraph,"",@"SHT_CUDA_CALLGRAPH"
	.align	4
	.sectionentsize	8
	.align		4
        /*0000*/ 	.word	0x00000000
	.align		4
        /*0004*/ 	.word	0xffffffff
	.align		4
        /*0008*/ 	.word	0x00000000
	.align		4
        /*000c*/ 	.word	0xfffffffe
	.align		4
        /*0010*/ 	.word	0x00000000
	.align		4
        /*0014*/ 	.word	0xfffffffd
	.align		4
        /*0018*/ 	.word	0x00000000
	.align		4
        /*001c*/ 	.word	0xfffffffc


//--------------------- .text.default_function_kernel --------------------------
	.section	.text.default_function_kernel,"ax",@progbits
	.align	128
        .global         default_function_kernel
        .type           default_function_kernel,@function
        .size           default_function_kernel,(.L_x_1 - default_function_kernel)
        .other          default_function_kernel,@"STO_CUDA_ENTRY STV_DEFAULT"
default_function_kernel:
.text.default_function_kernel:
[----:B------:R-:W-:Y:S01]  /*0000*/  LDC R1, c[0x0][0x37c] ;  /* 0x0000df00ff017b82 */ /* 0x000fe20000000800 */
[----:B------:R-:W0:Y:S01]  /*0010*/  S2R R8, SR_TID.X ;  /* 0x0000000000087919 */ /* 0x000e220000002100 */
[----:B------:R-:W1:Y:S01]  /*0020*/  S2R R11, SR_CTAID.X ;  /* 0x00000000000b7919 */ /* 0x000e620000002500 */
[----:B0-----:R-:W-:-:S05]  /*0030*/  PRMT R0, R8, 0x9910, RZ ;  /* 0x0000991008007816 */ /* 0x001fca00000000ff */
[----:B------:R-:W-:-:S05]  /*0040*/  IMAD R0, R0, 0x1a, RZ ;  /* 0x0000001a00007824 */ /* 0x000fca00078e02ff */
[----:B------:R-:W-:-:S04]  /*0050*/  LOP3.LUT R0, R0, 0xffff, RZ, 0xc0, !PT ;  /* 0x0000ffff00007812 */ /* 0x000fc800078ec0ff */
[----:B------:R-:W-:-:S04]  /*0060*/  SHF.R.U32.HI R0, RZ, 0x8, R0 ;  /* 0x00000008ff007819 */ /* 0x000fc80000011600 */
[----:B------:R-:W-:-:S05]  /*0070*/  LOP3.LUT R0, R0, 0xffff, RZ, 0xc0, !PT ;  /* 0x0000ffff00007812 */ /* 0x000fca00078ec0ff */
[----:B-1----:R-:W-:-:S05]  /*0080*/  IMAD R0, R11, 0x6, R0 ;  /* 0x000000060b007824 */ /* 0x002fca00078e0200 */
[----:B------:R-:W-:-:S13]  /*0090*/  ISETP.GT.U32.AND P0, PT, R0, 0x168, PT ;  /* 0x000001680000780c */ /* 0x000fda0003f04070 */
[----:B------:R-:W-:Y:S05]  /*00a0*/  @P0 EXIT ;  /* 0x000000000000094d */ /* 0x000fea0003800000 */
[----:B------:R-:W0:Y:S01]  /*00b0*/  LDC.64 R2, c[0x0][0x398] ;  /* 0x0000e600ff027b82 */ /* 0x000e220000000a00 */
[----:B------:R-:W-:Y:S01]  /*00c0*/  LOP3.LUT R0, R0, 0xffff, RZ, 0xc0, !PT ;  /* 0x0000ffff00007812 */ /* 0x000fe200078ec0ff */
[----:B------:R-:W1:Y:S01]  /*00d0*/  LDCU.64 UR4, c[0x0][0x358] ;  /* 0x00006b00ff0477ac */ /* 0x000e620008000a00 */
[----:B------:R-:W-:-:S03]  /*00e0*/  IMAD R11, R11, 0x3c, R8 ;  /* 0x0000003c0b0b7824 */ /* 0x000fc600078e0208 */
[----:B------:R-:W-:Y:S02]  /*00f0*/  IMAD R0, R0, 0xd795, RZ ;  /* 0x0000d79500007824 */ /* 0x000fe400078e02ff */
[----:B------:R-:W2:Y:S03]  /*0100*/  LDC.64 R4, c[0x0][0x380] ;  /* 0x0000e000ff047b82 */ /* 0x000ea60000000a00 */
[----:B------:R-:W-:-:S05]  /*0110*/  SHF.R.U32.HI R9, RZ, 0x14, R0 ;  /* 0x00000014ff097819 */ /* 0x000fca0000011600 */
[----:B------:R-:W3:Y:S01]  /*0120*/  LDC.64 R6, c[0x0][0x390] ;  /* 0x0000e400ff067b82 */ /* 0x000ee20000000a00 */
[----:B0-----:R-:W-:-:S06]  /*0130*/  IMAD.WIDE.U32 R2, R11, 0x4, R2 ;  /* 0x000000040b027825 */ /* 0x001fcc00078e0002 */
[----:B-1----:R-:W4:Y:S01]  /*0140*/  LDG.E.CONSTANT R2, desc[UR4][R2.64] ;  /* 0x0000000402027981 */ /* 0x002f22000c1e9900 */
[----:B--2---:R-:W-:-:S06]  /*0150*/  IMAD.WIDE.U32 R4, R9, 0x4, R4 ;  /* 0x0000000409047825 */ /* 0x004fcc00078e0004 */
[----:B------:R-:W4:Y:S01]  /*0160*/  LDG.E.CONSTANT R5, desc[UR4][R4.64] ;  /* 0x0000000404057981 */ /* 0x000f22000c1e9900 */
[----:B---3--:R-:W-:Y:S02]  /*0170*/  IMAD.WIDE.U32 R6, R9, 0x4, R6 ;  /* 0x0000000409067825 */ /* 0x008fe400078e0006 */
[----:B------:R-:W0:Y:S04]  /*0180*/  LDC.64 R8, c[0x0][0x388] ;  /* 0x0000e200ff087b82 */ /* 0x000e280000000a00 */
[----:B------:R-:W4:Y:S01]  /*0190*/  LDG.E.CONSTANT R7, desc[UR4][R6.64] ;  /* 0x0000000406077981 */ /* 0x000f22000c1e9900 */
[----:B0-----:R-:W-:-:S04]  /*01a0*/  IMAD.WIDE.U32 R8, R11, 0x4, R8 ;  /* 0x000000040b087825 */ /* 0x001fc800078e0008 */
[----:B----4-:R-:W-:-:S05]  /*01b0*/  FFMA R11, R2, R5, R7 ;  /* 0x00000005020b7223 */ /* 0x010fca0000000007 */
[----:B------:R-:W-:Y:S01]  /*01c0*/  STG.E desc[UR4][R8.64], R11 ;  /* 0x0000000b08007986 */ /* 0x000fe2000c101904 */
[----:B------:R-:W-:Y:S05]  /*01d0*/  EXIT ;  /* 0x000000000000794d */ /* 0x000fea0003800000 */
.L_x_0:
[----:B------:R-:W-:-:S00]  /*01e0*/  BRA `(.L_x_0) ;  /* 0xfffffffc00fc7947 */ /* 0x000fc0000383ffff */
[----:B------:R-:W-:-:S00]  /*01f0*/  NOP ;  /* 0x0000000000007918 */ /* 0x000fc00000000000 */
        /* <DEDUP_REMOVED lines=8> */
.L_x_1:


//--------------------- .nv.shared.reserved.0     --------------------------
	.section	.nv.shared.reserved.0,"aw",@nobits
	.weak		__nv_reservedSMEM_offset_0_alias
	.size		__nv_reservedSMEM_offset_0_alias, 0, 64
	.other		__nv_reservedSMEM_offset_0_alias,@"STO_CUDA_RESERVED_SHARED STV_DEFAULT"
__nv_reservedSMEM_offset_0_alias:
	.zero		0
	.zero		64


//--------------------- .nv.constant0.default_function_kernel --------------------------
	.section	.nv.constant0.default_function_kernel,"a",@progbits
	.sectionflags	@""
	.align	4
.nv.constant0.default_function_kernel:
	.zero		928


//--------------------- SYMBOLS --------------------------

	.type		.nv.reservedSmem.offset0,@object
	.size		.nv.reservedSmem.offset0,0x4
